	.headerflags	@"EF_CUDA_TEXMODE_UNIFIED EF_CUDA_64BIT_ADDRESS EF_CUDA_ACCELERATORS EF_CUDA_SM90 EF_CUDA_VIRTUAL_SM(EF_CUDA_SM90)"
	.elftype	@"ET_EXEC"


//--------------------- .nv.info                  --------------------------
	.section	.nv.info,"",@"SHT_CUDA_INFO"
	.align	4


	//----- nvinfo : EIATTR_REGCOUNT
	.align		4
        /*0000*/ 	.byte	0x04, 0x2f
        /*0002*/ 	.short	(.L_1 - .L_0)
	.align		4
.L_0:
        /*0004*/ 	.word	index@(triton_poi_fused_convolution_div_max_pool2d_with_indices_relu_sub_16)
        /*0008*/ 	.word	0x00000010


	//----- nvinfo : EIATTR_MIN_STACK_SIZE
	.align		4
.L_1:
        /*000c*/ 	.byte	0x04, 0x12
        /*000e*/ 	.short	(.L_3 - .L_2)
	.align		4
.L_2:
        /*0010*/ 	.word	index@(triton_poi_fused_convolution_div_max_pool2d_with_indices_relu_sub_16)
        /*0014*/ 	.word	0x00000000


	//----- nvinfo : EIATTR_FRAME_SIZE
	.align		4
.L_3:
        /*0018*/ 	.byte	0x04, 0x11
        /*001a*/ 	.short	(.L_5 - .L_4)
	.align		4
.L_4:
        /*001c*/ 	.word	index@(triton_poi_fused_convolution_div_max_pool2d_with_indices_relu_sub_16)
        /*0020*/ 	.word	0x00000000


	//----- nvinfo : EIATTR_MIN_STACK_SIZE
	.align		4
.L_5:
        /*0024*/ 	.byte	0x04, 0x12
        /*0026*/ 	.short	(.L_7 - .L_6)
	.align		4
.L_6:
        /*0028*/ 	.word	index@(triton_poi_fused_convolution_div_max_pool2d_with_indices_relu_sub_16)
        /*002c*/ 	.word	0x00000000
.L_7:


//--------------------- .nv.info.triton_poi_fused_convolution_div_max_pool2d_with_indices_relu_sub_16 --------------------------
	.section	.nv.info.triton_poi_fused_convolution_div_max_pool2d_with_indices_relu_sub_16,"",@"SHT_CUDA_INFO"
	.sectionflags	@""
	.align	4


	//----- nvinfo : EIATTR_CUDA_API_VERSION
	.align		4
        /*0000*/ 	.byte	0x04, 0x37
        /*0002*/ 	.short	(.L_9 - .L_8)
.L_8:
        /*0004*/ 	.word	0x0000007c


	//----- nvinfo : EIATTR_KPARAM_INFO
	.align		4
.L_9:
        /*0008*/ 	.byte	0x04, 0x17
        /*000a*/ 	.short	(.L_11 - .L_10)
.L_10:
        /*000c*/ 	.word	0x00000000
        /*0010*/ 	.short	0x0002
        /*0012*/ 	.short	0x0010
        /*0014*/ 	.byte	0x00, 0xf0, 0x11, 0x00


	//----- nvinfo : EIATTR_KPARAM_INFO
	.align		4
.L_11:
        /*0018*/ 	.byte	0x04, 0x17
        /*001a*/ 	.short	(.L_13 - .L_12)
.L_12:
        /*001c*/ 	.word	0x00000000
        /*0020*/ 	.short	0x0001
        /*0022*/ 	.short	0x0008
        /*0024*/ 	.byte	0x00, 0xf4, 0x21, 0x00


	//----- nvinfo : EIATTR_KPARAM_INFO
	.align		4
.L_13:
        /*0028*/ 	.byte	0x04, 0x17
        /*002a*/ 	.short	(.L_15 - .L_14)
.L_14:
        /*002c*/ 	.word	0x00000000
        /*0030*/ 	.short	0x0000
        /*0032*/ 	.short	0x0000
        /*0034*/ 	.byte	0x00, 0xf4, 0x21, 0x00


	//----- nvinfo : EIATTR_SPARSE_MMA_MASK
	.align		4
.L_15:
        /*0038*/ 	.byte	0x03, 0x50
        /*003a*/ 	.short	0x0000


	//----- nvinfo : EIATTR_MAXREG_COUNT
	.align		4
        /*003c*/ 	.byte	0x03, 0x1b
        /*003e*/ 	.short	0x00ff


	//----- nvinfo : EIATTR_EXIT_INSTR_OFFSETS
	.align		4
        /*0040*/ 	.byte	0x04, 0x1c
        /*0042*/ 	.short	(.L_17 - .L_16)


	//   ....[0]....
.L_16:
        /*0044*/ 	.word	0x00000360


	//----- nvinfo : EIATTR_REQNTID
	.align		4
.L_17:
        /*0048*/ 	.byte	0x04, 0x10
        /*004a*/ 	.short	(.L_19 - .L_18)
.L_18:
        /*004c*/ 	.word	0x00000080
        /*0050*/ 	.word	0x00000001
        /*0054*/ 	.word	0x00000001


	//----- nvinfo : EIATTR_CBANK_PARAM_SIZE
	.align		4
.L_19:
        /*0058*/ 	.byte	0x03, 0x19
        /*005a*/ 	.short	0x0014


	//----- nvinfo : EIATTR_PARAM_CBANK
	.align		4
        /*005c*/ 	.byte	0x04, 0x0a
        /*005e*/ 	.short	(.L_21 - .L_20)
	.align		4
.L_20:
        /*0060*/ 	.word	index@(.nv.constant0.triton_poi_fused_convolution_div_max_pool2d_with_indices_relu_sub_16)
        /*0064*/ 	.short	0x0210
        /*0066*/ 	.short	0x0014


	//----- nvinfo : EIATTR_SW_WAR
	.align		4
.L_21:
        /*0068*/ 	.byte	0x04, 0x36
        /*006a*/ 	.short	(.L_23 - .L_22)
.L_22:
        /*006c*/ 	.word	0x00000008
.L_23:


//--------------------- .nv.callgraph             --------------------------
	.section	.nv.callgraph,"",@"SHT_CUDA_CALLGRAPH"
	.align	4
	.sectionentsize	8
	.align		4
        /*0000*/ 	.word	0x00000000
	.align		4
        /*0004*/ 	.word	0xffffffff
	.align		4
        /*0008*/ 	.word	0x00000000
	.align		4
        /*000c*/ 	.word	0xfffffffe
	.align		4
        /*0010*/ 	.word	0x00000000
	.align		4
        /*0014*/ 	.word	0xfffffffd
	.align		4
        /*0018*/ 	.word	0x00000000
	.align		4
        /*001c*/ 	.word	0xfffffffc


//--------------------- .text.triton_poi_fused_convolution_div_max_pool2d_with_indices_relu_sub_16 --------------------------
	.section	.text.triton_poi_fused_convolution_div_max_pool2d_with_indices_relu_sub_16,"ax",@progbits
	.align	128
        .global         triton_poi_fused_convolution_div_max_pool2d_with_indices_relu_sub_16
        .type           triton_poi_fused_convolution_div_max_pool2d_with_indices_relu_sub_16,@function
        .size           triton_poi_fused_convolution_div_max_pool2d_with_indices_relu_sub_16,(.L_x_1 - triton_poi_fused_convolution_div_max_pool2d_with_indices_relu_sub_16)
        .other          triton_poi_fused_convolution_div_max_pool2d_with_indices_relu_sub_16,@"STO_CUDA_ENTRY STV_DEFAULT"
triton_poi_fused_convolution_div_max_pool2d_with_indices_relu_sub_16:
.text.triton_poi_fused_convolution_div_max_pool2d_with_indices_relu_sub_16:
[----:B------:R-:W-:Y:S01]  /*0000*/  LDC R1, c[0x0][0x28] ;  /* 0x00000a00ff017b82 */ /* 0x000fe20000000800 */
[----:B------:R-:W1:Y:S01]  /*0010*/  S2R R0, SR_TID.X ;  /* 0x0000000000007919 */ /* 0x000e620000002100 */
[----:B------:R-:W-:Y:S01]  /*0020*/  ULDC.64 UR4, c[0x0][0x208] ;  /* 0x0000820000047ab9 */ /* 0x000fe20000000a00 */
[----:B------:R-:W2:Y:S01]  /*0030*/  S2R R3, SR_CTAID.X ;  /* 0x0000000000037919 */ /* 0x000ea20000002500 */
[----:B-1----:R-:W-:Y:S01]  /*0040*/  IMAD.SHL.U32 R0, R0, 0x2, RZ ;  /* 0x0000000200007824 */ /* 0x002fe200078e00ff */
[----:B--2---:R-:W-:-:S04]  /*0050*/  SHF.R.S32.HI R5, RZ, 0x17, R3 ;  /* 0x00000017ff057819 */ /* 0x004fc80000011403 */
[----:B------:R-:W-:Y:S02]  /*0060*/  LOP3.LUT R0, R0, 0xfe, RZ, 0xc0, !PT ;  /* 0x000000fe00007812 */ /* 0x000fe400078ec0ff */
[----:B------:R-:W-:-:S03]  /*0070*/  SGXT R5, R5, 0x1 ;  /* 0x000000010505781a */ /* 0x000fc60000000200 */
[----:B------:R-:W-:-:S05]  /*0080*/  IMAD R0, R3, 0x100, R0 ;  /* 0x0000010003007824 */ /* 0x000fca00078e0200 */
[----:B------:R-:W-:Y:S02]  /*0090*/  SHF.R.S32.HI R3, RZ, 0x1f, R0 ;  /* 0x0000001fff037819 */ /* 0x000fe40000011400 */
[-C--:B------:R-:W-:Y:S02]  /*00a0*/  LEA.HI R6, R5, R0.reuse, RZ, 0xb ;  /* 0x0000000005067211 */ /* 0x080fe400078f58ff */
[----:B------:R-:W-:Y:S02]  /*00b0*/  LEA.HI R4, R3, R0, RZ, 0x9 ;  /* 0x0000000003047211 */ /* 0x000fe400078f48ff */
[----:B------:R-:W1:Y:S01]  /*00c0*/  LDC.64 R2, c[0x0][0x210] ;  /* 0x00008400ff027b82 */ /* 0x000e620000000a00 */
[----:B------:R-:W-:Y:S01]  /*00d0*/  IMAD.SHL.U32 R7, R6, 0x4, RZ ;  /* 0x0000000406077824 */ /* 0x000fe200078e00ff */
[----:B------:R-:W-:-:S04]  /*00e0*/  SHF.R.S32.HI R5, RZ, 0x9, R4 ;  /* 0x00000009ff057819 */ /* 0x000fc80000011404 */
[----:B------:R-:W-:Y:S02]  /*00f0*/  LEA.HI R6, R5, R5, RZ, 0x2 ;  /* 0x0000000505067211 */ /* 0x000fe400078f10ff */
[----:B------:R-:W-:Y:S02]  /*0100*/  LOP3.LUT R8, R7, 0xffffe000, RZ, 0xc0, !PT ;  /* 0xffffe00007087812 */ /* 0x000fe400078ec0ff */
[----:B------:R-:W-:Y:S02]  /*0110*/  LOP3.LUT R7, R4, 0xfffffe00, RZ, 0xc0, !PT ;  /* 0xfffffe0004077812 */ /* 0x000fe400078ec0ff */
[----:B------:R-:W-:Y:S02]  /*0120*/  LOP3.LUT R6, R6, 0x3ffffc, RZ, 0xc0, !PT ;  /* 0x003ffffc06067812 */ /* 0x000fe400078ec0ff */
[----:B------:R-:W-:-:S03]  /*0130*/  IADD3 R7, R8, R0, -R7 ;  /* 0x0000000008077210 */ /* 0x000fc60007ffe807 */
[----:B------:R-:W-:-:S04]  /*0140*/  IMAD.IADD R6, R5, 0x1, -R6 ;  /* 0x0000000105067824 */ /* 0x000fc800078e0a06 */
[----:B------:R-:W-:-:S04]  /*0150*/  IMAD R11, R6, 0x400, R7 ;  /* 0x00000400060b7824 */ /* 0x000fc800078e0207 */
[C---:B------:R-:W-:Y:S02]  /*0160*/  VIADD R7, R11.reuse, 0x200 ;  /* 0x000002000b077836 */ /* 0x040fe40000000000 */
[----:B-1----:R-:W-:-:S04]  /*0170*/  IMAD.WIDE R4, R11, 0x4, R2 ;  /* 0x000000040b047825 */ /* 0x002fc800078e0202 */
[--C-:B------:R-:W-:Y:S02]  /*0180*/  IMAD.WIDE R6, R7, 0x4, R2.reuse ;  /* 0x0000000407067825 */ /* 0x100fe400078e0202 */
[----:B------:R-:W2:Y:S02]  /*0190*/  LDG.E.64 R4, desc[UR4][R4.64] ;  /* 0x0000000404047981 */ /* 0x000ea4000c1e1b00 */
[----:B------:R-:W-:Y:S02]  /*01a0*/  VIADD R9, R11, 0x1000 ;  /* 0x000010000b097836 */ /* 0x000fe40000000000 */
[----:B------:R-:W2:Y:S02]  /*01b0*/  LDG.E.64 R6, desc[UR4][R6.64] ;  /* 0x0000000406067981 */ /* 0x000ea4000c1e1b00 */
[----:B------:R-:W-:-:S04]  /*01c0*/  IMAD.WIDE R8, R9, 0x4, R2 ;  /* 0x0000000409087825 */ /* 0x000fc800078e0202 */
[----:B------:R-:W-:Y:S02]  /*01d0*/  VIADD R11, R11, 0x1200 ;  /* 0x000012000b0b7836 */ /* 0x000fe40000000000 */
[----:B------:R-:W3:Y:S02]  /*01e0*/  LDG.E.64 R8, desc[UR4][R8.64] ;  /* 0x0000000408087981 */ /* 0x000ee4000c1e1b00 */
[----:B------:R-:W-:Y:S02]  /*01f0*/  IMAD.WIDE R2, R11, 0x4, R2 ;  /* 0x000000040b027825 */ /* 0x000fe400078e0202 */
[----:B------:R-:W1:Y:S03]  /*0200*/  LDC.64 R10, c[0x0][0x218] ;  /* 0x00008600ff0a7b82 */ /* 0x000e660000000a00 */
[----:B------:R1:W4:Y:S02]  /*0210*/  LDG.E.64 R12, desc[UR4][R2.64] ;  /* 0x00000004020c7981 */ /* 0x000324000c1e1b00 */
[----:B-1----:R-:W-:Y:S01]  /*0220*/  IMAD.WIDE R2, R0, 0x4, R10 ;  /* 0x0000000400027825 */ /* 0x002fe200078e020a */
[----:B--2---:R-:W-:-:S02]  /*0230*/  FSETP.GT.AND P2, PT, R6, R4, PT ;  /* 0x000000040600720b */ /* 0x004fc40003f44000 */
[C---:B------:R-:W-:Y:S02]  /*0240*/  FSETP.GT.AND P3, PT, R7.reuse, R5, PT ;  /* 0x000000050700720b */ /* 0x040fe40003f64000 */
[----:B------:R-:W-:Y:S02]  /*0250*/  FSETP.NAN.AND P4, PT, R6, R6, PT ;  /* 0x000000060600720b */ /* 0x000fe40003f88000 */
[----:B------:R-:W-:Y:S02]  /*0260*/  FSETP.NAN.AND P5, PT, R7, R7, PT ;  /* 0x000000070700720b */ /* 0x000fe40003fa8000 */
[----:B---3--:R-:W-:Y:S02]  /*0270*/  FSETP.NAN.AND P0, PT, R8, R8, PT ;  /* 0x000000080800720b */ /* 0x008fe40003f08000 */
[----:B------:R-:W-:-:S03]  /*0280*/  FSETP.NAN.AND P1, PT, R9, R9, PT ;  /* 0x000000090900720b */ /* 0x000fc60003f28000 */
[----:B------:R-:W-:Y:S02]  /*0290*/  @!P2 FSEL R6, R6, R4, P4 ;  /* 0x000000040606a208 */ /* 0x000fe40002000000 */
[----:B------:R-:W-:Y:S02]  /*02a0*/  @!P3 FSEL R7, R7, R5, P5 ;  /* 0x000000050707b208 */ /* 0x000fe40002800000 */
[----:B----4-:R-:W-:Y:S02]  /*02b0*/  FSETP.NAN.AND P2, PT, R12, R12, PT ;  /* 0x0000000c0c00720b */ /* 0x010fe40003f48000 */
[----:B------:R-:W-:Y:S02]  /*02c0*/  FSETP.NAN.AND P3, PT, R13, R13, PT ;  /* 0x0000000d0d00720b */ /* 0x000fe40003f68000 */
[----:B------:R-:W-:Y:S02]  /*02d0*/  FSETP.GEU.AND P4, PT, R6, R8, PT ;  /* 0x000000080600720b */ /* 0x000fe40003f8e000 */
[----:B------:R-:W-:-:S02]  /*02e0*/  FSETP.GEU.AND P5, PT, R7, R9, PT ;  /* 0x000000090700720b */ /* 0x000fc40003fae000 */
[----:B------:R-:W-:Y:S02]  /*02f0*/  @!P0 FSEL R8, R8, R6, !P4 ;  /* 0x0000000608088208 */ /* 0x000fe40006000000 */
[----:B------:R-:W-:Y:S02]  /*0300*/  @!P1 FSEL R9, R9, R7, !P5 ;  /* 0x0000000709099208 */ /* 0x000fe40006800000 */
[----:B------:R-:W-:Y:S02]  /*0310*/  FSETP.GEU.AND P0, PT, R8, R12, PT ;  /* 0x0000000c0800720b */ /* 0x000fe40003f0e000 */
[----:B------:R-:W-:Y:S02]  /*0320*/  FSETP.GEU.AND P1, PT, R9, R13, PT ;  /* 0x0000000d0900720b */ /* 0x000fe40003f2e000 */
[----:B------:R-:W-:Y:S02]  /*0330*/  @!P2 SEL R12, R12, R8, !P0 ;  /* 0x000000080c0ca207 */ /* 0x000fe40004000000 */
[----:B------:R-:W-:-:S05]  /*0340*/  @!P3 SEL R13, R13, R9, !P1 ;  /* 0x000000090d0db207 */ /* 0x000fca0004800000 */
[----:B------:R-:W-:Y:S01]  /*0350*/  STG.E.64 desc[UR4][R2.64], R12 ;  /* 0x0000000c02007986 */ /* 0x000fe2000c101b04 */
[----:B------:R-:W-:Y:S05]  /*0360*/  EXIT ;  /* 0x000000000000794d */ /* 0x000fea0003800000 */
.L_x_0:
[----:B------:R-:W-:-:S00]  /*0370*/  BRA `(.L_x_0) ;  /* 0xfffffffc00fc7947 */ /* 0x000fc0000383ffff */
[----:B------:R-:W-:-:S00]  /*0380*/  NOP ;  /* 0x0000000000007918 */ /* 0x000fc00000000000 */
[----:B------:R-:W-:-:S00]  /*0390*/  NOP ;  /* 0x0000000000007918 */ /* 0x000fc00000000000 */
[----:B------:R-:W-:-:S00]  /*03a0*/  NOP ;  /* 0x0000000000007918 */ /* 0x000fc00000000000 */
[----:B------:R-:W-:-:S00]  /*03b0*/  NOP ;  /* 0x0000000000007918 */ /* 0x000fc00000000000 */
[----:B------:R-:W-:-:S00]  /*03c0*/  NOP ;  /* 0x0000000000007918 */ /* 0x000fc00000000000 */
[----:B------:R-:W-:-:S00]  /*03d0*/  NOP ;  /* 0x0000000000007918 */ /* 0x000fc00000000000 */
[----:B------:R-:W-:-:S00]  /*03e0*/  NOP ;  /* 0x0000000000007918 */ /* 0x000fc00000000000 */
[----:B------:R-:W-:-:S00]  /*03f0*/  NOP ;  /* 0x0000000000007918 */ /* 0x000fc00000000000 */
.L_x_1:


//--------------------- .nv.constant0.triton_poi_fused_convolution_div_max_pool2d_with_indices_relu_sub_16 --------------------------
	.section	.nv.constant0.triton_poi_fused_convolution_div_max_pool2d_with_indices_relu_sub_16,"a",@progbits
	.sectionflags	@""
	.align	4
.nv.constant0.triton_poi_fused_convolution_div_max_pool2d_with_indices_relu_sub_16:
	.zero		548
